	.headerflags	@"EF_CUDA_TEXMODE_UNIFIED EF_CUDA_64BIT_ADDRESS EF_CUDA_ACCELERATORS EF_CUDA_SM90 EF_CUDA_VIRTUAL_SM(EF_CUDA_SM90)"
	.elftype	@"ET_EXEC"


//--------------------- .nv.info                  --------------------------
	.section	.nv.info,"",@"SHT_CUDA_INFO"
	.align	4


	//----- nvinfo : EIATTR_REGCOUNT
	.align		4
        /*0000*/ 	.byte	0x04, 0x2f
        /*0002*/ 	.short	(.L_1 - .L_0)
	.align		4
.L_0:
        /*0004*/ 	.word	index@(triton_poi_fused_reflection_pad2d_5)
        /*0008*/ 	.word	0x00000013


	//----- nvinfo : EIATTR_MIN_STACK_SIZE
	.align		4
.L_1:
        /*000c*/ 	.byte	0x04, 0x12
        /*000e*/ 	.short	(.L_3 - .L_2)
	.align		4
.L_2:
        /*0010*/ 	.word	index@(triton_poi_fused_reflection_pad2d_5)
        /*0014*/ 	.word	0x00000000


	//----- nvinfo : EIATTR_FRAME_SIZE
	.align		4
.L_3:
        /*0018*/ 	.byte	0x04, 0x11
        /*001a*/ 	.short	(.L_5 - .L_4)
	.align		4
.L_4:
        /*001c*/ 	.word	index@(triton_poi_fused_reflection_pad2d_5)
        /*0020*/ 	.word	0x00000000


	//----- nvinfo : EIATTR_MIN_STACK_SIZE
	.align		4
.L_5:
        /*0024*/ 	.byte	0x04, 0x12
        /*0026*/ 	.short	(.L_7 - .L_6)
	.align		4
.L_6:
        /*0028*/ 	.word	index@(triton_poi_fused_reflection_pad2d_5)
        /*002c*/ 	.word	0x00000000
.L_7:


//--------------------- .nv.info.triton_poi_fused_reflection_pad2d_5 --------------------------
	.section	.nv.info.triton_poi_fused_reflection_pad2d_5,"",@"SHT_CUDA_INFO"
	.sectionflags	@""
	.align	4


	//----- nvinfo : EIATTR_CUDA_API_VERSION
	.align		4
        /*0000*/ 	.byte	0x04, 0x37
        /*0002*/ 	.short	(.L_9 - .L_8)
.L_8:
        /*0004*/ 	.word	0x0000007c


	//----- nvinfo : EIATTR_KPARAM_INFO
	.align		4
.L_9:
        /*0008*/ 	.byte	0x04, 0x17
        /*000a*/ 	.short	(.L_11 - .L_10)
.L_10:
        /*000c*/ 	.word	0x00000000
        /*0010*/ 	.short	0x0006
        /*0012*/ 	.short	0x0030
        /*0014*/ 	.byte	0x00, 0xf0, 0x11, 0x00


	//----- nvinfo : EIATTR_KPARAM_INFO
	.align		4
.L_11:
        /*0018*/ 	.byte	0x04, 0x17
        /*001a*/ 	.short	(.L_13 - .L_12)
.L_12:
        /*001c*/ 	.word	0x00000000
        /*0020*/ 	.short	0x0005
        /*0022*/ 	.short	0x0028
        /*0024*/ 	.byte	0x00, 0xf4, 0x21, 0x00


	//----- nvinfo : EIATTR_KPARAM_INFO
	.align		4
.L_13:
        /*0028*/ 	.byte	0x04, 0x17
        /*002a*/ 	.short	(.L_15 - .L_14)
.L_14:
        /*002c*/ 	.word	0x00000000
        /*0030*/ 	.short	0x0004
        /*0032*/ 	.short	0x0020
        /*0034*/ 	.byte	0x00, 0xf4, 0x21, 0x00


	//----- nvinfo : EIATTR_KPARAM_INFO
	.align		4
.L_15:
        /*0038*/ 	.byte	0x04, 0x17
        /*003a*/ 	.short	(.L_17 - .L_16)
.L_16:
        /*003c*/ 	.word	0x00000000
        /*0040*/ 	.short	0x0003
        /*0042*/ 	.short	0x0018
        /*0044*/ 	.byte	0x00, 0xf4, 0x21, 0x00


	//----- nvinfo : EIATTR_KPARAM_INFO
	.align		4
.L_17:
        /*0048*/ 	.byte	0x04, 0x17
        /*004a*/ 	.short	(.L_19 - .L_18)
.L_18:
        /*004c*/ 	.word	0x00000000
        /*0050*/ 	.short	0x0002
        /*0052*/ 	.short	0x0010
        /*0054*/ 	.byte	0x00, 0xf4, 0x21, 0x00


	//----- nvinfo : EIATTR_KPARAM_INFO
	.align		4
.L_19:
        /*0058*/ 	.byte	0x04, 0x17
        /*005a*/ 	.short	(.L_21 - .L_20)
.L_20:
        /*005c*/ 	.word	0x00000000
        /*0060*/ 	.short	0x0001
        /*0062*/ 	.short	0x0008
        /*0064*/ 	.byte	0x00, 0xf4, 0x21, 0x00


	//----- nvinfo : EIATTR_KPARAM_INFO
	.align		4
.L_21:
        /*0068*/ 	.byte	0x04, 0x17
        /*006a*/ 	.short	(.L_23 - .L_22)
.L_22:
        /*006c*/ 	.word	0x00000000
        /*0070*/ 	.short	0x0000
        /*0072*/ 	.short	0x0000
        /*0074*/ 	.byte	0x00, 0xf4, 0x21, 0x00


	//----- nvinfo : EIATTR_SPARSE_MMA_MASK
	.align		4
.L_23:
        /*0078*/ 	.byte	0x03, 0x50
        /*007a*/ 	.short	0x0000


	//----- nvinfo : EIATTR_MAXREG_COUNT
	.align		4
        /*007c*/ 	.byte	0x03, 0x1b
        /*007e*/ 	.short	0x00ff


	//----- nvinfo : EIATTR_EXIT_INSTR_OFFSETS
	.align		4
        /*0080*/ 	.byte	0x04, 0x1c
        /*0082*/ 	.short	(.L_25 - .L_24)


	//   ....[0]....
.L_24:
        /*0084*/ 	.word	0x00000360


	//   ....[1]....
        /*0088*/ 	.word	0x00000380


	//----- nvinfo : EIATTR_REQNTID
	.align		4
.L_25:
        /*008c*/ 	.byte	0x04, 0x10
        /*008e*/ 	.short	(.L_27 - .L_26)
.L_26:
        /*0090*/ 	.word	0x00000080
        /*0094*/ 	.word	0x00000001
        /*0098*/ 	.word	0x00000001


	//----- nvinfo : EIATTR_CBANK_PARAM_SIZE
	.align		4
.L_27:
        /*009c*/ 	.byte	0x03, 0x19
        /*009e*/ 	.short	0x0034


	//----- nvinfo : EIATTR_PARAM_CBANK
	.align		4
        /*00a0*/ 	.byte	0x04, 0x0a
        /*00a2*/ 	.short	(.L_29 - .L_28)
	.align		4
.L_28:
        /*00a4*/ 	.word	index@(.nv.constant0.triton_poi_fused_reflection_pad2d_5)
        /*00a8*/ 	.short	0x0210
        /*00aa*/ 	.short	0x0034


	//----- nvinfo : EIATTR_SW_WAR
	.align		4
.L_29:
        /*00ac*/ 	.byte	0x04, 0x36
        /*00ae*/ 	.short	(.L_31 - .L_30)
.L_30:
        /*00b0*/ 	.word	0x00000008
.L_31:


//--------------------- .nv.callgraph             --------------------------
	.section	.nv.callgraph,"",@"SHT_CUDA_CALLGRAPH"
	.align	4
	.sectionentsize	8
	.align		4
        /*0000*/ 	.word	0x00000000
	.align		4
        /*0004*/ 	.word	0xffffffff
	.align		4
        /*0008*/ 	.word	0x00000000
	.align		4
        /*000c*/ 	.word	0xfffffffe
	.align		4
        /*0010*/ 	.word	0x00000000
	.align		4
        /*0014*/ 	.word	0xfffffffd
	.align		4
        /*0018*/ 	.word	0x00000000
	.align		4
        /*001c*/ 	.word	0xfffffffc


//--------------------- .text.triton_poi_fused_reflection_pad2d_5 --------------------------
	.section	.text.triton_poi_fused_reflection_pad2d_5,"ax",@progbits
	.align	128
        .global         triton_poi_fused_reflection_pad2d_5
        .type           triton_poi_fused_reflection_pad2d_5,@function
        .size           triton_poi_fused_reflection_pad2d_5,(.L_x_1 - triton_poi_fused_reflection_pad2d_5)
        .other          triton_poi_fused_reflection_pad2d_5,@"STO_CUDA_ENTRY STV_DEFAULT"
triton_poi_fused_reflection_pad2d_5:
.text.triton_poi_fused_reflection_pad2d_5:
[----:B------:R-:W0:Y:S02]  /*0000*/  LDC R1, c[0x0][0x28] ;  /* 0x00000a00ff017b82 */ /* 0x000e240000000800 */
[----:B------:R-:W1:Y:S01]  /*0010*/  S2R R0, SR_TID.X ;  /* 0x0000000000007919 */ /* 0x000e620000002100 */
[----:B------:R-:W2:Y:S01]  /*0020*/  LDC.64 R10, c[0x0][0x210] ;  /* 0x00008400ff0a7b82 */ /* 0x000ea20000000a00 */
[----:B------:R-:W-:Y:S01]  /*0030*/  ULDC.64 UR4, c[0x0][0x208] ;  /* 0x0000820000047ab9 */ /* 0x000fe20000000a00 */
[----:B------:R-:W3:Y:S01]  /*0040*/  S2R R7, SR_CTAID.X ;  /* 0x0000000000077919 */ /* 0x000ee20000002500 */
[----:B-1----:R-:W-:-:S05]  /*0050*/  LOP3.LUT R0, R0, 0x7f, RZ, 0xc0, !PT ;  /* 0x0000007f00007812 */ /* 0x002fca00078ec0ff */
[----:B---3--:R-:W-:Y:S01]  /*0060*/  IMAD R0, R7, 0x80, R0 ;  /* 0x0000008007007824 */ /* 0x008fe200078e0200 */
[----:B------:R-:W-:-:S04]  /*0070*/  SHF.R.S32.HI R7, RZ, 0x18, R7 ;  /* 0x00000018ff077819 */ /* 0x000fc80000011407 */
[----:B------:R-:W-:Y:S02]  /*0080*/  SHF.R.S32.HI R3, RZ, 0x1f, R0 ;  /* 0x0000001fff037819 */ /* 0x000fe40000011400 */
[----:B------:R-:W-:Y:S02]  /*0090*/  SGXT R7, R7, 0x1 ;  /* 0x000000010707781a */ /* 0x000fe40000000200 */
[----:B------:R-:W-:Y:S02]  /*00a0*/  LEA.HI R3, R3, R0, RZ, 0x2 ;  /* 0x0000000003037211 */ /* 0x000fe400078f10ff */
[----:B------:R-:W-:Y:S02]  /*00b0*/  ISETP.GE.AND P1, PT, R0, 0x200, PT ;  /* 0x000002000000780c */ /* 0x000fe40003f26270 */
[----:B------:R-:W-:Y:S02]  /*00c0*/  SHF.R.S32.HI R2, RZ, 0x2, R3 ;  /* 0x00000002ff027819 */ /* 0x000fe40000011403 */
[----:B------:R-:W-:-:S02]  /*00d0*/  LOP3.LUT R3, R3, 0x3, RZ, 0xcf, !PT ;  /* 0x0000000303037812 */ /* 0x000fc400078ecfff */
[----:B------:R-:W-:-:S03]  /*00e0*/  LEA.HI R4, R2, R2, RZ, 0x2 ;  /* 0x0000000202047211 */ /* 0x000fc600078f10ff */
[----:B------:R-:W-:Y:S01]  /*00f0*/  IMAD.IADD R3, R0, 0x1, R3 ;  /* 0x0000000100037824 */ /* 0x000fe200078e0203 */
[----:B------:R-:W-:-:S04]  /*0100*/  LOP3.LUT R5, R4, 0x3, RZ, 0xcf, !PT ;  /* 0x0000000304057812 */ /* 0x000fc800078ecfff */
[----:B------:R-:W-:Y:S01]  /*0110*/  IABS R6, R3 ;  /* 0x0000000300067213 */ /* 0x000fe20000000000 */
[----:B------:R-:W-:Y:S02]  /*0120*/  IMAD.IADD R5, R2, 0x1, R5 ;  /* 0x0000000102057824 */ /* 0x000fe400078e0205 */
[----:B------:R-:W1:Y:S02]  /*0130*/  LDC.64 R2, c[0x0][0x220] ;  /* 0x00008800ff027b82 */ /* 0x000e640000000a00 */
[----:B------:R-:W-:Y:S01]  /*0140*/  VIADD R6, R6, 0xffffffff ;  /* 0xffffffff06067836 */ /* 0x000fe20000000000 */
[----:B------:R-:W-:-:S04]  /*0150*/  IABS R8, R5 ;  /* 0x0000000500087213 */ /* 0x000fc80000000000 */
[----:B------:R-:W-:Y:S01]  /*0160*/  IABS R12, R6 ;  /* 0x00000006000c7213 */ /* 0x000fe20000000000 */
[----:B------:R-:W-:Y:S01]  /*0170*/  VIADD R8, R8, 0xffffffff ;  /* 0xffffffff08087836 */ /* 0x000fe20000000000 */
[----:B------:R-:W3:Y:S04]  /*0180*/  LDC.64 R4, c[0x0][0x218] ;  /* 0x00008600ff047b82 */ /* 0x000ee80000000a00 */
[----:B------:R-:W-:Y:S02]  /*0190*/  IABS R15, R8 ;  /* 0x00000008000f7213 */ /* 0x000fe40000000000 */
[----:B------:R-:W-:Y:S02]  /*01a0*/  LEA.HI R8, R7, R0, RZ, 0x4 ;  /* 0x0000000007087211 */ /* 0x000fe400078f20ff */
[----:B------:R-:W4:Y:S01]  /*01b0*/  LDC.64 R6, c[0x0][0x228] ;  /* 0x00008a00ff067b82 */ /* 0x000f220000000a00 */
[----:B------:R-:W-:Y:S01]  /*01c0*/  IMAD R15, R15, 0x2, R12 ;  /* 0x000000020f0f7824 */ /* 0x000fe200078e020c */
[----:B------:R-:W-:-:S04]  /*01d0*/  SHF.R.S32.HI R13, RZ, 0x4, R8 ;  /* 0x00000004ff0d7819 */ /* 0x000fc80000011408 */
[----:B------:R-:W-:Y:S02]  /*01e0*/  LEA R12, R13, 0x3, 0x2 ;  /* 0x000000030d0c7811 */ /* 0x000fe400078e10ff */
[----:B------:R-:W5:Y:S03]  /*01f0*/  LDC.64 R8, c[0x0][0x230] ;  /* 0x00008c00ff087b82 */ /* 0x000f660000000a00 */
[----:B------:R-:W-:Y:S02]  /*0200*/  IMAD.IADD R15, R12, 0x1, -R15 ;  /* 0x000000010c0f7824 */ /* 0x000fe400078e0a0f */
[----:B------:R-:W-:Y:S02]  /*0210*/  IMAD.MOV.U32 R12, RZ, RZ, RZ ;  /* 0x000000ffff0c7224 */ /* 0x000fe400078e00ff */
[----:B--2---:R-:W-:Y:S01]  /*0220*/  IMAD.WIDE R10, R15, 0x4, R10 ;  /* 0x000000040f0a7825 */ /* 0x004fe200078e020a */
[----:B------:R-:W-:-:S03]  /*0230*/  CS2R R14, SRZ ;  /* 0x00000000000e7805 */ /* 0x000fc6000001ff00 */
[C---:B---3--:R-:W-:Y:S01]  /*0240*/  IMAD.WIDE R4, R13.reuse, 0x4, R4 ;  /* 0x000000040d047825 */ /* 0x048fe200078e0204 */
[----:B------:R2:W3:Y:S03]  /*0250*/  @!P1 LDG.E.EL R12, desc[UR4][R10.64] ;  /* 0x000000040a0c9981 */ /* 0x0004e6000c2e1900 */
[C---:B-1----:R-:W-:Y:S01]  /*0260*/  IMAD.WIDE R2, R13.reuse, 0x4, R2 ;  /* 0x000000040d027825 */ /* 0x042fe200078e0202 */
[----:B------:R1:W3:Y:S03]  /*0270*/  @!P1 LDG.E.EL R15, desc[UR4][R4.64] ;  /* 0x00000004040f9981 */ /* 0x0002e6000c2e1900 */
[----:B----4-:R-:W-:Y:S01]  /*0280*/  IMAD.WIDE R6, R13, 0x4, R6 ;  /* 0x000000040d067825 */ /* 0x010fe200078e0206 */
[----:B------:R-:W4:Y:S01]  /*0290*/  @!P1 LDG.E.EL R14, desc[UR4][R2.64] ;  /* 0x00000004020e9981 */ /* 0x000f22000c2e1900 */
[----:B--2---:R-:W1:Y:S02]  /*02a0*/  LDC.64 R10, c[0x0][0x238] ;  /* 0x00008e00ff0a7b82 */ /* 0x004e640000000a00 */
[----:B------:R-:W-:-:S02]  /*02b0*/  IMAD.MOV.U32 R16, RZ, RZ, RZ ;  /* 0x000000ffff107224 */ /* 0x000fc400078e00ff */
[----:B-----5:R-:W-:-:S04]  /*02c0*/  IMAD.WIDE R8, R13, 0x4, R8 ;  /* 0x000000040d087825 */ /* 0x020fc800078e0208 */
[----:B------:R-:W-:Y:S01]  /*02d0*/  IMAD.MOV.U32 R13, RZ, RZ, RZ ;  /* 0x000000ffff0d7224 */ /* 0x000fe200078e00ff */
[----:B------:R-:W2:Y:S05]  /*02e0*/  @!P1 LDG.E.EL R16, desc[UR4][R8.64] ;  /* 0x0000000408109981 */ /* 0x000eaa000c2e1900 */
[----:B------:R-:W2:Y:S01]  /*02f0*/  @!P1 LDG.E.EL R13, desc[UR4][R6.64] ;  /* 0x00000004060d9981 */ /* 0x000ea2000c2e1900 */
[----:B-1----:R-:W-:-:S04]  /*0300*/  IMAD.WIDE R4, R0, 0x4, R10 ;  /* 0x0000000400047825 */ /* 0x002fc800078e020a */
[----:B---3--:R-:W-:-:S04]  /*0310*/  FADD R15, -R15, R12 ;  /* 0x0000000c0f0f7221 */ /* 0x008fc80000000100 */
[----:B----4-:R-:W-:-:S04]  /*0320*/  FMUL R15, R15, R14 ;  /* 0x0000000e0f0f7220 */ /* 0x010fc80000400000 */
[----:B--2---:R-:W-:-:S05]  /*0330*/  FFMA R13, R15, R13, R16 ;  /* 0x0000000d0f0d7223 */ /* 0x004fca0000000010 */
[----:B------:R-:W-:-:S04]  /*0340*/  FSETP.GEU.AND P0, PT, R13, RZ, PT ;  /* 0x000000ff0d00720b */ /* 0x000fc80003f0e000 */
[----:B------:R-:W-:Y:S01]  /*0350*/  FSEL R13, R13, RZ, P0 ;  /* 0x000000ff0d0d7208 */ /* 0x000fe20000000000 */
[----:B------:R-:W-:Y:S08]  /*0360*/  @P1 EXIT ;  /* 0x000000000000194d */ /* 0x000ff00003800000 */
[----:B------:R-:W-:Y:S01]  /*0370*/  STG.E desc[UR4][R4.64], R13 ;  /* 0x0000000d04007986 */ /* 0x000fe2000c101904 */
[----:B------:R-:W-:Y:S05]  /*0380*/  EXIT ;  /* 0x000000000000794d */ /* 0x000fea0003800000 */
.L_x_0:
[----:B------:R-:W-:-:S00]  /*0390*/  BRA `(.L_x_0) ;  /* 0xfffffffc00fc7947 */ /* 0x000fc0000383ffff */
[----:B------:R-:W-:-:S00]  /*03a0*/  NOP ;  /* 0x0000000000007918 */ /* 0x000fc00000000000 */
        /* <DEDUP_REMOVED lines=13> */
.L_x_1:


//--------------------- .nv.constant0.triton_poi_fused_reflection_pad2d_5 --------------------------
	.section	.nv.constant0.triton_poi_fused_reflection_pad2d_5,"a",@progbits
	.sectionflags	@""
	.align	4
.nv.constant0.triton_poi_fused_reflection_pad2d_5:
	.zero		580
